//
// Generated by NVIDIA NVVM Compiler
//
// Compiler Build ID: CL-36424714
// Cuda compilation tools, release 13.0, V13.0.88
// Based on NVVM 20.0.0
//

.version 9.0
.target sm_100
.address_size 64

	// .globl	_Z12k_vec_dividePfS_i

.visible .entry _Z12k_vec_dividePfS_i(
	.param .u64 .ptr .align 1 _Z12k_vec_dividePfS_i_param_0,
	.param .u64 .ptr .align 1 _Z12k_vec_dividePfS_i_param_1,
	.param .u32 _Z12k_vec_dividePfS_i_param_2
)
{
	.reg .pred 	%p<2>;
	.reg .b32 	%r<6>;
	.reg .b32 	%f<4>;
	.reg .b64 	%rd<8>;

	ld.param.u64 	%rd1, [_Z12k_vec_dividePfS_i_param_0];
	ld.param.u64 	%rd2, [_Z12k_vec_dividePfS_i_param_1];
	ld.param.u32 	%r2, [_Z12k_vec_dividePfS_i_param_2];
	mov.u32 	%r3, %ctaid.x;
	mov.u32 	%r4, %ntid.x;
	mov.u32 	%r5, %tid.x;
	mad.lo.s32 	%r1, %r3, %r4, %r5;
	setp.ge.s32 	%p1, %r1, %r2;
	@%p1 bra 	$L__BB0_2;
	cvta.to.global.u64 	%rd3, %rd1;
	cvta.to.global.u64 	%rd4, %rd2;
	mul.wide.s32 	%rd5, %r1, 4;
	add.s64 	%rd6, %rd3, %rd5;
	ld.global.f32 	%f1, [%rd6];
	add.s64 	%rd7, %rd4, %rd5;
	ld.global.f32 	%f2, [%rd7];
	div.rn.f32 	%f3, %f1, %f2;
	st.global.f32 	[%rd6], %f3;
$L__BB0_2:
	ret;

}


// ===== COMPILED SASS (sm_100) =====

	.target	sm_100

	.elftype	@"ET_EXEC"


//--------------------- .note.nv.tkinfo           --------------------------
	.section	.note.nv.tkinfo,"",@"SHT_NOTE"
	.sectionflags	@"SHF_NOTE_NV_TKINFO"
	.tkinfo
        /*0018*/ 	.word	0x00000002
        /*0030*/ 	.string	""
        /*0030*/ 	.string	"ptxas"
        /*0030*/ 	.string	"Cuda compilation tools, release 13.0, V13.0.88"
        /*0030*/ 	.string	"Build cuda_13.0.r13.0/compiler.36424714_0"
        /*0030*/ 	.string	"-arch sm_100 -m 64 "



//--------------------- .note.nv.cuinfo           --------------------------
	.section	.note.nv.cuinfo,"",@"SHT_NOTE"
	.sectionflags	@"SHF_NOTE_NV_CUINFO"
        /*0018*/ 	.short	0x0002
        /*001a*/ 	.short	0x0064
        /*001c*/ 	.short	0x0082
	.zero		2


//--------------------- .nv.info                  --------------------------
	.section	.nv.info,"",@"SHT_CUDA_INFO"
	.align	4


	//----- nvinfo : EIATTR_REGCOUNT
	.align		4
        /*0000*/ 	.byte	0x04, 0x2f
        /*0002*/ 	.short	(.L_1 - .L_0)
	.align		4
.L_0:
        /*0004*/ 	.word	index@(_Z12k_vec_dividePfS_i)
        /*0008*/ 	.word	0x00000010


	//----- nvinfo : EIATTR_FRAME_SIZE
	.align		4
.L_1:
        /*000c*/ 	.byte	0x04, 0x11
        /*000e*/ 	.short	(.L_3 - .L_2)
	.align		4
.L_2:
        /*0010*/ 	.word	index@($__internal_0_$__cuda_sm3x_div_rn_noftz_f32_slowpath)
        /*0014*/ 	.word	0x00000000


	//----- nvinfo : EIATTR_FRAME_SIZE
	.align		4
.L_3:
        /*0018*/ 	.byte	0x04, 0x11
        /*001a*/ 	.short	(.L_5 - .L_4)
	.align		4
.L_4:
        /*001c*/ 	.word	index@(_Z12k_vec_dividePfS_i)
        /*0020*/ 	.word	0x00000000


	//----- nvinfo : EIATTR_MIN_STACK_SIZE
	.align		4
.L_5:
        /*0024*/ 	.byte	0x04, 0x12
        /*0026*/ 	.short	(.L_7 - .L_6)
	.align		4
.L_6:
        /*0028*/ 	.word	index@(_Z12k_vec_dividePfS_i)
        /*002c*/ 	.word	0x00000000
.L_7:


//--------------------- .nv.compat                --------------------------
	.section	.nv.compat,"",@"SHT_CUDA_COMPAT_INFO"
	.align	4
        /*0000*/ 	.byte	0x02, 0x09, 0x00, 0x00, 0x02, 0x02, 0x01, 0x00, 0x02, 0x05, 0x05, 0x00, 0x03, 0x07, 0x01, 0x01
        /*0010*/ 	.byte	0x02, 0x03, 0x00, 0x00, 0x02, 0x06, 0x01, 0x00, 0x04, 0x0b, 0x08, 0x00, 0x01, 0x00, 0x00, 0x00
        /*0020*/ 	.byte	0x00, 0x00, 0x00, 0x00


//--------------------- .nv.info._Z12k_vec_dividePfS_i --------------------------
	.section	.nv.info._Z12k_vec_dividePfS_i,"",@"SHT_CUDA_INFO"
	.sectionflags	@""
	.align	4


	//----- nvinfo : EIATTR_CUDA_API_VERSION
	.align		4
        /*0000*/ 	.byte	0x04, 0x37
        /*0002*/ 	.short	(.L_9 - .L_8)
.L_8:
        /*0004*/ 	.word	0x00000082


	//----- nvinfo : EIATTR_KPARAM_INFO
	.align		4
.L_9:
        /*0008*/ 	.byte	0x04, 0x17
        /*000a*/ 	.short	(.L_11 - .L_10)
.L_10:
        /*000c*/ 	.word	0x00000000
        /*0010*/ 	.short	0x0002
        /*0012*/ 	.short	0x0010
        /*0014*/ 	.byte	0x00, 0xf0, 0x11, 0x00


	//----- nvinfo : EIATTR_KPARAM_INFO
	.align		4
.L_11:
        /*0018*/ 	.byte	0x04, 0x17
        /*001a*/ 	.short	(.L_13 - .L_12)
.L_12:
        /*001c*/ 	.word	0x00000000
        /*0020*/ 	.short	0x0001
        /*0022*/ 	.short	0x0008
        /*0024*/ 	.byte	0x00, 0xf5, 0x21, 0x00


	//----- nvinfo : EIATTR_KPARAM_INFO
	.align		4
.L_13:
        /*0028*/ 	.byte	0x04, 0x17
        /*002a*/ 	.short	(.L_15 - .L_14)
.L_14:
        /*002c*/ 	.word	0x00000000
        /*0030*/ 	.short	0x0000
        /*0032*/ 	.short	0x0000
        /*0034*/ 	.byte	0x00, 0xf5, 0x21, 0x00


	//----- nvinfo : EIATTR_SPARSE_MMA_MASK
	.align		4
.L_15:
        /*0038*/ 	.byte	0x03, 0x50
        /*003a*/ 	.short	0x0000


	//----- nvinfo : EIATTR_MAXREG_COUNT
	.align		4
        /*003c*/ 	.byte	0x03, 0x1b
        /*003e*/ 	.short	0x00ff


	//----- nvinfo : EIATTR_MERCURY_ISA_VERSION
	.align		4
        /*0040*/ 	.byte	0x03, 0x5f
        /*0042*/ 	.short	0x0101


	//----- nvinfo : EIATTR_VRC_CTA_INIT_COUNT
	.align		4
        /*0044*/ 	.byte	0x02, 0x4a
	.zero		1
	.zero		1


	//----- nvinfo : EIATTR_EXIT_INSTR_OFFSETS
	.align		4
        /*0048*/ 	.byte	0x04, 0x1c
        /*004a*/ 	.short	(.L_17 - .L_16)


	//   ....[0]....
.L_16:
        /*004c*/ 	.word	0x00000070


	//   ....[1]....
        /*0050*/ 	.word	0x000001d0


	//----- nvinfo : EIATTR_CRS_STACK_SIZE
	.align		4
.L_17:
        /*0054*/ 	.byte	0x04, 0x1e
        /*0056*/ 	.short	(.L_19 - .L_18)
.L_18:
        /*0058*/ 	.word	0x00000000


	//----- nvinfo : EIATTR_CBANK_PARAM_SIZE
	.align		4
.L_19:
        /*005c*/ 	.byte	0x03, 0x19
        /*005e*/ 	.short	0x0014


	//----- nvinfo : EIATTR_PARAM_CBANK
	.align		4
        /*0060*/ 	.byte	0x04, 0x0a
        /*0062*/ 	.short	(.L_21 - .L_20)
	.align		4
.L_20:
        /*0064*/ 	.word	index@(.nv.constant0._Z12k_vec_dividePfS_i)
        /*0068*/ 	.short	0x0380
        /*006a*/ 	.short	0x0014


	//----- nvinfo : EIATTR_SW_WAR
	.align		4
.L_21:
        /*006c*/ 	.byte	0x04, 0x36
        /*006e*/ 	.short	(.L_23 - .L_22)
.L_22:
        /*0070*/ 	.word	0x00000008
.L_23:


//--------------------- .nv.callgraph             --------------------------
	.section	.nv.callgraph,"",@"SHT_CUDA_CALLGRAPH"
	.align	4
	.sectionentsize	8
	.align		4
        /*0000*/ 	.word	0x00000000
	.align		4
        /*0004*/ 	.word	0xffffffff
	.align		4
        /*0008*/ 	.word	0x00000000
	.align		4
        /*000c*/ 	.word	0xfffffffe
	.align		4
        /*0010*/ 	.word	0x00000000
	.align		4
        /*0014*/ 	.word	0xfffffffd
	.align		4
        /*0018*/ 	.word	0x00000000
	.align		4
        /*001c*/ 	.word	0xfffffffc


//--------------------- .text._Z12k_vec_dividePfS_i --------------------------
	.section	.text._Z12k_vec_dividePfS_i,"ax",@progbits
	.align	128
        .global         _Z12k_vec_dividePfS_i
        .type           _Z12k_vec_dividePfS_i,@function
        .size           _Z12k_vec_dividePfS_i,(.L_x_14 - _Z12k_vec_dividePfS_i)
        .other          _Z12k_vec_dividePfS_i,@"STO_CUDA_ENTRY STV_DEFAULT"
_Z12k_vec_dividePfS_i:
.text._Z12k_vec_dividePfS_i:
[----:B------:R-:W-:Y:S01]  /*0000*/  LDC R1, c[0x0][0x37c] ;  /* 0x0000df00ff017b82 */ /* 0x000fe20000000800 */
[----:B------:R-:W0:Y:S07]  /*0010*/  S2R R0, SR_TID.X ;  /* 0x0000000000007919 */ /* 0x000e2e0000002100 */
[----:B------:R-:W0:Y:S01]  /*0020*/  S2UR UR4, SR_CTAID.X ;  /* 0x00000000000479c3 */ /* 0x000e220000002500 */
[----:B------:R-:W1:Y:S07]  /*0030*/  LDCU UR5, c[0x0][0x390] ;  /* 0x00007200ff0577ac */ /* 0x000e6e0008000800 */
[----:B------:R-:W0:Y:S02]  /*0040*/  LDC R7, c[0x0][0x360] ;  /* 0x0000d800ff077b82 */ /* 0x000e240000000800 */
[----:B0-----:R-:W-:-:S05]  /*0050*/  IMAD R7, R7, UR4, R0 ;  /* 0x0000000407077c24 */ /* 0x001fca000f8e0200 */
[----:B-1----:R-:W-:-:S13]  /*0060*/  ISETP.GE.AND P0, PT, R7, UR5, PT ;  /* 0x0000000507007c0c */ /* 0x002fda000bf06270 */
[----:B------:R-:W-:Y:S05]  /*0070*/  @P0 EXIT ;  /* 0x000000000000094d */ /* 0x000fea0003800000 */
[----:B------:R-:W0:Y:S01]  /*0080*/  LDC.64 R2, c[0x0][0x388] ;  /* 0x0000e200ff027b82 */ /* 0x000e220000000a00 */
[----:B------:R-:W1:Y:S07]  /*0090*/  LDCU.64 UR4, c[0x0][0x358] ;  /* 0x00006b00ff0477ac */ /* 0x000e6e0008000a00 */
[----:B------:R-:W2:Y:S01]  /*00a0*/  LDC.64 R4, c[0x0][0x380] ;  /* 0x0000e000ff047b82 */ /* 0x000ea20000000a00 */
[----:B0-----:R-:W-:-:S06]  /*00b0*/  IMAD.WIDE R2, R7, 0x4, R2 ;  /* 0x0000000407027825 */ /* 0x001fcc00078e0202 */
[----:B-1----:R-:W3:Y:S01]  /*00c0*/  LDG.E R3, desc[UR4][R2.64] ;  /* 0x0000000402037981 */ /* 0x002ee2000c1e1900 */
[----:B--2---:R-:W-:-:S05]  /*00d0*/  IMAD.WIDE R4, R7, 0x4, R4 ;  /* 0x0000000407047825 */ /* 0x004fca00078e0204 */
[----:B------:R-:W2:Y:S01]  /*00e0*/  LDG.E R0, desc[UR4][R4.64] ;  /* 0x0000000404007981 */ /* 0x000ea2000c1e1900 */
[----:B------:R-:W-:Y:S01]  /*00f0*/  BSSY.RECONVERGENT B0, `(.L_x_0) ;  /* 0x000000c000007945 */ /* 0x000fe20003800200 */
[----:B---3--:R-:W0:Y:S08]  /*0100*/  MUFU.RCP R6, R3 ;  /* 0x0000000300067308 */ /* 0x008e300000001000 */
[----:B--2---:R-:W1:Y:S01]  /*0110*/  FCHK P0, R0, R3 ;  /* 0x0000000300007302 */ /* 0x004e620000000000 */
[----:B0-----:R-:W-:-:S04]  /*0120*/  FFMA R7, -R3, R6, 1 ;  /* 0x3f80000003077423 */ /* 0x001fc80000000106 */
[----:B------:R-:W-:-:S04]  /*0130*/  FFMA R7, R6, R7, R6 ;  /* 0x0000000706077223 */ /* 0x000fc80000000006 */
[----:B------:R-:W-:-:S04]  /*0140*/  FFMA R6, R0, R7, RZ ;  /* 0x0000000700067223 */ /* 0x000fc800000000ff */
[----:B------:R-:W-:-:S04]  /*0150*/  FFMA R8, -R3, R6, R0 ;  /* 0x0000000603087223 */ /* 0x000fc80000000100 */
[----:B------:R-:W-:Y:S01]  /*0160*/  FFMA R7, R7, R8, R6 ;  /* 0x0000000807077223 */ /* 0x000fe20000000006 */
[----:B-1----:R-:W-:Y:S06]  /*0170*/  @!P0 BRA `(.L_x_1) ;  /* 0x00000000000c8947 */ /* 0x002fec0003800000 */
[----:B------:R-:W-:-:S07]  /*0180*/  MOV R2, 0x1a0 ;  /* 0x000001a000027802 */ /* 0x000fce0000000f00 */
[----:B------:R-:W-:Y:S05]  /*0190*/  CALL.REL.NOINC `($__internal_0_$__cuda_sm3x_div_rn_noftz_f32_slowpath) ;  /* 0x0000000000107944 */ /* 0x000fea0003c00000 */
[----:B------:R-:W-:-:S07]  /*01a0*/  IMAD.MOV.U32 R7, RZ, RZ, R0 ;  /* 0x000000ffff077224 */ /* 0x000fce00078e0000 */
.L_x_1:
[----:B------:R-:W-:Y:S05]  /*01b0*/  BSYNC.RECONVERGENT B0 ;  /* 0x0000000000007941 */ /* 0x000fea0003800200 */
.L_x_0:
[----:B------:R-:W-:Y:S01]  /*01c0*/  STG.E desc[UR4][R4.64], R7 ;  /* 0x0000000704007986 */ /* 0x000fe2000c101904 */
[----:B------:R-:W-:Y:S05]  /*01d0*/  EXIT ;  /* 0x000000000000794d */ /* 0x000fea0003800000 */
        .weak           $__internal_0_$__cuda_sm3x_div_rn_noftz_f32_slowpath
        .type           $__internal_0_$__cuda_sm3x_div_rn_noftz_f32_slowpath,@function
        .size           $__internal_0_$__cuda_sm3x_div_rn_noftz_f32_slowpath,(.L_x_14 - $__internal_0_$__cuda_sm3x_div_rn_noftz_f32_slowpath)
$__internal_0_$__cuda_sm3x_div_rn_noftz_f32_slowpath:
[--C-:B------:R-:W-:Y:S01]  /*01e0*/  SHF.R.U32.HI R7, RZ, 0x17, R3.reuse ;  /* 0x00000017ff077819 */ /* 0x100fe20000011603 */
[----:B------:R-:W-:Y:S01]  /*01f0*/  BSSY.RECONVERGENT B1, `(.L_x_2) ;  /* 0x0000064000017945 */ /* 0x000fe20003800200 */
[--C-:B------:R-:W-:Y:S01]  /*0200*/  SHF.R.U32.HI R6, RZ, 0x17, R0.reuse ;  /* 0x00000017ff067819 */ /* 0x100fe20000011600 */
[----:B------:R-:W-:Y:S01]  /*0210*/  IMAD.MOV.U32 R8, RZ, RZ, R0 ;  /* 0x000000ffff087224 */ /* 0x000fe200078e0000 */
[----:B------:R-:W-:Y:S01]  /*0220*/  LOP3.LUT R7, R7, 0xff, RZ, 0xc0, !PT ;  /* 0x000000ff07077812 */ /* 0x000fe200078ec0ff */
[----:B------:R-:W-:Y:S01]  /*0230*/  IMAD.MOV.U32 R9, RZ, RZ, R3 ;  /* 0x000000ffff097224 */ /* 0x000fe200078e0003 */
[----:B------:R-:W-:-:S03]  /*0240*/  LOP3.LUT R6, R6, 0xff, RZ, 0xc0, !PT ;  /* 0x000000ff06067812 */ /* 0x000fc600078ec0ff */
[----:B------:R-:W-:Y:S02]  /*0250*/  VIADD R12, R7, 0xffffffff ;  /* 0xffffffff070c7836 */ /* 0x000fe40000000000 */
[----:B------:R-:W-:-:S03]  /*0260*/  VIADD R11, R6, 0xffffffff ;  /* 0xffffffff060b7836 */ /* 0x000fc60000000000 */
[----:B------:R-:W-:-:S04]  /*0270*/  ISETP.GT.U32.AND P0, PT, R12, 0xfd, PT ;  /* 0x000000fd0c00780c */ /* 0x000fc80003f04070 */
[----:B------:R-:W-:-:S13]  /*0280*/  ISETP.GT.U32.OR P0, PT, R11, 0xfd, P0 ;  /* 0x000000fd0b00780c */ /* 0x000fda0000704470 */
[----:B------:R-:W-:Y:S01]  /*0290*/  @!P0 IMAD.MOV.U32 R10, RZ, RZ, RZ ;  /* 0x000000ffff0a8224 */ /* 0x000fe200078e00ff */
[----:B------:R-:W-:Y:S06]  /*02a0*/  @!P0 BRA `(.L_x_3) ;  /* 0x00000000005c8947 */ /* 0x000fec0003800000 */
[----:B------:R-:W-:Y:S02]  /*02b0*/  FSETP.GTU.FTZ.AND P0, PT, |R0|, +INF , PT ;  /* 0x7f8000000000780b */ /* 0x000fe40003f1c200 */
[----:B------:R-:W-:-:S04]  /*02c0*/  FSETP.GTU.FTZ.AND P1, PT, |R3|, +INF , PT ;  /* 0x7f8000000300780b */ /* 0x000fc80003f3c200 */
[----:B------:R-:W-:-:S13]  /*02d0*/  PLOP3.LUT P0, PT, P0, P1, PT, 0xf8, 0x8f ;  /* 0x00000000008f781c */ /* 0x000fda0000703f70 */
[----:B------:R-:W-:Y:S05]  /*02e0*/  @P0 BRA `(.L_x_4) ;  /* 0x00000004004c0947 */ /* 0x000fea0003800000 */
[----:B------:R-:W-:-:S13]  /*02f0*/  LOP3.LUT P0, RZ, R9, 0x7fffffff, R8, 0xc8, !PT ;  /* 0x7fffffff09ff7812 */ /* 0x000fda000780c808 */
[----:B------:R-:W-:Y:S05]  /*0300*/  @!P0 BRA `(.L_x_5) ;  /* 0x00000004003c8947 */ /* 0x000fea0003800000 */
[C---:B------:R-:W-:Y:S02]  /*0310*/  FSETP.NEU.FTZ.AND P2, PT, |R0|.reuse, +INF , PT ;  /* 0x7f8000000000780b */ /* 0x040fe40003f5d200 */
[----:B------:R-:W-:Y:S02]  /*0320*/  FSETP.NEU.FTZ.AND P1, PT, |R3|, +INF , PT ;  /* 0x7f8000000300780b */ /* 0x000fe40003f3d200 */
[----:B------:R-:W-:-:S11]  /*0330*/  FSETP.NEU.FTZ.AND P0, PT, |R0|, +INF , PT ;  /* 0x7f8000000000780b */ /* 0x000fd60003f1d200 */
[----:B------:R-:W-:Y:S05]  /*0340*/  @!P1 BRA !P2, `(.L_x_5) ;  /* 0x00000004002c9947 */ /* 0x000fea0005000000 */
[----:B------:R-:W-:-:S04]  /*0350*/  LOP3.LUT P2, RZ, R8, 0x7fffffff, RZ, 0xc0, !PT ;  /* 0x7fffffff08ff7812 */ /* 0x000fc8000784c0ff */
[----:B------:R-:W-:-:S13]  /*0360*/  PLOP3.LUT P1, PT, P1, P2, PT, 0x2f, 0xf2 ;  /* 0x0000000000f2781c */ /* 0x000fda0000f24577 */
[----:B------:R-:W-:Y:S05]  /*0370*/  @P1 BRA `(.L_x_6) ;  /* 0x0000000400181947 */ /* 0x000fea0003800000 */
[----:B------:R-:W-:-:S04]  /*0380*/  LOP3.LUT P1, RZ, R9, 0x7fffffff, RZ, 0xc0, !PT ;  /* 0x7fffffff09ff7812 */ /* 0x000fc8000782c0ff */
[----:B------:R-:W-:-:S13]  /*0390*/  PLOP3.LUT P0, PT, P0, P1, PT, 0x2f, 0xf2 ;  /* 0x0000000000f2781c */ /* 0x000fda0000702577 */
[----:B------:R-:W-:Y:S05]  /*03a0*/  @P0 BRA `(.L_x_7) ;  /* 0x0000000400000947 */ /* 0x000fea0003800000 */
[----:B------:R-:W-:Y:S02]  /*03b0*/  ISETP.GE.AND P0, PT, R11, RZ, PT ;  /* 0x000000ff0b00720c */ /* 0x000fe40003f06270 */
[----:B------:R-:W-:-:S11]  /*03c0*/  ISETP.GE.AND P1, PT, R12, RZ, PT ;  /* 0x000000ff0c00720c */ /* 0x000fd60003f26270 */
[----:B------:R-:W-:Y:S02]  /*03d0*/  @P0 IMAD.MOV.U32 R10, RZ, RZ, RZ ;  /* 0x000000ffff0a0224 */ /* 0x000fe400078e00ff */
[----:B------:R-:W-:Y:S01]  /*03e0*/  @!P0 FFMA R8, R0, 1.84467440737095516160e+19, RZ ;  /* 0x5f80000000088823 */ /* 0x000fe200000000ff */
[----:B------:R-:W-:Y:S02]  /*03f0*/  @!P0 IMAD.MOV.U32 R10, RZ, RZ, -0x40 ;  /* 0xffffffc0ff0a8424 */ /* 0x000fe400078e00ff */
[----:B------:R-:W-:Y:S02]  /*0400*/  @!P1 FFMA R9, R3, 1.84467440737095516160e+19, RZ ;  /* 0x5f80000003099823 */ /* 0x000fe400000000ff */
[----:B------:R-:W-:-:S07]  /*0410*/  @!P1 VIADD R10, R10, 0x40 ;  /* 0x000000400a0a9836 */ /* 0x000fce0000000000 */
.L_x_3:
[----:B------:R-:W-:Y:S01]  /*0420*/  LEA R0, R7, 0xc0800000, 0x17 ;  /* 0xc080000007007811 */ /* 0x000fe200078eb8ff */
[----:B------:R-:W-:Y:S01]  /*0430*/  VIADD R6, R6, 0xffffff81 ;  /* 0xffffff8106067836 */ /* 0x000fe20000000000 */
[----:B------:R-:W-:Y:S03]  /*0440*/  BSSY.RECONVERGENT B2, `(.L_x_8) ;  /* 0x0000035000027945 */ /* 0x000fe60003800200 */
[----:B------:R-:W-:Y:S01]  /*0450*/  IMAD.IADD R9, R9, 0x1, -R0 ;  /* 0x0000000109097824 */ /* 0x000fe200078e0a00 */
[C---:B------:R-:W-:Y:S01]  /*0460*/  IADD3 R7, PT, PT, R6.reuse, 0x7f, -R7 ;  /* 0x0000007f06077810 */ /* 0x040fe20007ffe807 */
[----:B------:R-:W-:Y:S02]  /*0470*/  IMAD R0, R6, -0x800000, R8 ;  /* 0xff80000006007824 */ /* 0x000fe400078e0208 */
[----:B------:R-:W0:Y:S01]  /*0480*/  MUFU.RCP R3, R9 ;  /* 0x0000000900037308 */ /* 0x000e220000001000 */
[----:B------:R-:W-:Y:S01]  /*0490*/  FADD.FTZ R11, -R9, -RZ ;  /* 0x800000ff090b7221 */ /* 0x000fe20000010100 */
[----:B------:R-:W-:-:S03]  /*04a0*/  IMAD.IADD R7, R7, 0x1, R10 ;  /* 0x0000000107077824 */ /* 0x000fc600078e020a */
[----:B0-----:R-:W-:-:S04]  /*04b0*/  FFMA R12, R3, R11, 1 ;  /* 0x3f800000030c7423 */ /* 0x001fc8000000000b */
[----:B------:R-:W-:-:S04]  /*04c0*/  FFMA R12, R3, R12, R3 ;  /* 0x0000000c030c7223 */ /* 0x000fc80000000003 */
[----:B------:R-:W-:-:S04]  /*04d0*/  FFMA R3, R0, R12, RZ ;  /* 0x0000000c00037223 */ /* 0x000fc800000000ff */
[----:B------:R-:W-:-:S04]  /*04e0*/  FFMA R8, R11, R3, R0 ;  /* 0x000000030b087223 */ /* 0x000fc80000000000 */
[----:B------:R-:W-:-:S04]  /*04f0*/  FFMA R13, R12, R8, R3 ;  /* 0x000000080c0d7223 */ /* 0x000fc80000000003 */
[----:B------:R-:W-:-:S04]  /*0500*/  FFMA R8, R11, R13, R0 ;  /* 0x0000000d0b087223 */ /* 0x000fc80000000000 */
[----:B------:R-:W-:-:S05]  /*0510*/  FFMA R0, R12, R8, R13 ;  /* 0x000000080c007223 */ /* 0x000fca000000000d */
[----:B------:R-:W-:-:S04]  /*0520*/  SHF.R.U32.HI R3, RZ, 0x17, R0 ;  /* 0x00000017ff037819 */ /* 0x000fc80000011600 */
[----:B------:R-:W-:-:S05]  /*0530*/  LOP3.LUT R3, R3, 0xff, RZ, 0xc0, !PT ;  /* 0x000000ff03037812 */ /* 0x000fca00078ec0ff */
[----:B------:R-:W-:-:S04]  /*0540*/  IMAD.IADD R9, R3, 0x1, R7 ;  /* 0x0000000103097824 */ /* 0x000fc800078e0207 */
[----:B------:R-:W-:-:S05]  /*0550*/  VIADD R3, R9, 0xffffffff ;  /* 0xffffffff09037836 */ /* 0x000fca0000000000 */
[----:B------:R-:W-:-:S13]  /*0560*/  ISETP.GE.U32.AND P0, PT, R3, 0xfe, PT ;  /* 0x000000fe0300780c */ /* 0x000fda0003f06070 */
[----:B------:R-:W-:Y:S05]  /*0570*/  @!P0 BRA `(.L_x_9) ;  /* 0x0000000000808947 */ /* 0x000fea0003800000 */
[----:B------:R-:W-:-:S13]  /*0580*/  ISETP.GT.AND P0, PT, R9, 0xfe, PT ;  /* 0x000000fe0900780c */ /* 0x000fda0003f04270 */
[----:B------:R-:W-:Y:S05]  /*0590*/  @P0 BRA `(.L_x_10) ;  /* 0x00000000006c0947 */ /* 0x000fea0003800000 */
[----:B------:R-:W-:-:S13]  /*05a0*/  ISETP.GE.AND P0, PT, R9, 0x1, PT ;  /* 0x000000010900780c */ /* 0x000fda0003f06270 */
[----:B------:R-:W-:Y:S05]  /*05b0*/  @P0 BRA `(.L_x_11) ;  /* 0x0000000000740947 */ /* 0x000fea0003800000 */
[----:B------:R-:W-:Y:S02]  /*05c0*/  ISETP.GE.AND P0, PT, R9, -0x18, PT ;  /* 0xffffffe80900780c */ /* 0x000fe40003f06270 */
[----:B------:R-:W-:-:S11]  /*05d0*/  LOP3.LUT R0, R0, 0x80000000, RZ, 0xc0, !PT ;  /* 0x8000000000007812 */ /* 0x000fd600078ec0ff */
[----:B------:R-:W-:Y:S05]  /*05e0*/  @!P0 BRA `(.L_x_11) ;  /* 0x0000000000688947 */ /* 0x000fea0003800000 */
[CCC-:B------:R-:W-:Y:S01]  /*05f0*/  FFMA.RZ R3, R12.reuse, R8.reuse, R13.reuse ;  /* 0x000000080c037223 */ /* 0x1c0fe2000000c00d */
[CCC-:B------:R-:W-:Y:S01]  /*0600*/  FFMA.RM R6, R12.reuse, R8.reuse, R13.reuse ;  /* 0x000000080c067223 */ /* 0x1c0fe2000000400d */
[C---:B------:R-:W-:Y:S02]  /*0610*/  ISETP.NE.AND P2, PT, R9.reuse, RZ, PT ;  /* 0x000000ff0900720c */ /* 0x040fe40003f45270 */
[----:B------:R-:W-:Y:S02]  /*0620*/  ISETP.NE.AND P1, PT, R9, RZ, PT ;  /* 0x000000ff0900720c */ /* 0x000fe40003f25270 */
[----:B------:R-:W-:Y:S01]  /*0630*/  LOP3.LUT R7, R3, 0x7fffff, RZ, 0xc0, !PT ;  /* 0x007fffff03077812 */ /* 0x000fe200078ec0ff */
[----:B------:R-:W-:Y:S01]  /*0640*/  FFMA.RP R3, R12, R8, R13 ;  /* 0x000000080c037223 */ /* 0x000fe2000000800d */
[----:B------:R-:W-:Y:S02]  /*0650*/  VIADD R8, R9, 0x20 ;  /* 0x0000002009087836 */ /* 0x000fe40000000000 */
[----:B------:R-:W-:Y:S01]  /*0660*/  LOP3.LUT R7, R7, 0x800000, RZ, 0xfc, !PT ;  /* 0x0080000007077812 */ /* 0x000fe200078efcff */
[----:B------:R-:W-:Y:S01]  /*0670*/  IMAD.MOV R9, RZ, RZ, -R9 ;  /* 0x000000ffff097224 */ /* 0x000fe200078e0a09 */
[----:B------:R-:W-:-:S02]  /*0680*/  FSETP.NEU.FTZ.AND P0, PT, R3, R6, PT ;  /* 0x000000060300720b */ /* 0x000fc40003f1d000 */
[----:B------:R-:W-:Y:S02]  /*0690*/  SHF.L.U32 R8, R7, R8, RZ ;  /* 0x0000000807087219 */ /* 0x000fe400000006ff */
[----:B------:R-:W-:Y:S02]  /*06a0*/  SEL R6, R9, RZ, P2 ;  /* 0x000000ff09067207 */ /* 0x000fe40001000000 */
[----:B------:R-:W-:Y:S02]  /*06b0*/  ISETP.NE.AND P1, PT, R8, RZ, P1 ;  /* 0x000000ff0800720c */ /* 0x000fe40000f25270 */
[----:B------:R-:W-:Y:S02]  /*06c0*/  SHF.R.U32.HI R6, RZ, R6, R7 ;  /* 0x00000006ff067219 */ /* 0x000fe40000011607 */
[----:B------:R-:W-:Y:S02]  /*06d0*/  PLOP3.LUT P0, PT, P0, P1, PT, 0xf8, 0x8f ;  /* 0x00000000008f781c */ /* 0x000fe40000703f70 */
[----:B------:R-:W-:-:S02]  /*06e0*/  SHF.R.U32.HI R8, RZ, 0x1, R6 ;  /* 0x00000001ff087819 */ /* 0x000fc40000011606 */
[----:B------:R-:W-:-:S04]  /*06f0*/  SEL R3, RZ, 0x1, !P0 ;  /* 0x00000001ff037807 */ /* 0x000fc80004000000 */
[----:B------:R-:W-:-:S04]  /*0700*/  LOP3.LUT R3, R3, 0x1, R8, 0xf8, !PT ;  /* 0x0000000103037812 */ /* 0x000fc800078ef808 */
[----:B------:R-:W-:-:S05]  /*0710*/  LOP3.LUT R3, R3, R6, RZ, 0xc0, !PT ;  /* 0x0000000603037212 */ /* 0x000fca00078ec0ff */
[----:B------:R-:W-:-:S05]  /*0720*/  IMAD.IADD R3, R8, 0x1, R3 ;  /* 0x0000000108037824 */ /* 0x000fca00078e0203 */
[----:B------:R-:W-:Y:S01]  /*0730*/  LOP3.LUT R0, R3, R0, RZ, 0xfc, !PT ;  /* 0x0000000003007212 */ /* 0x000fe200078efcff */
[----:B------:R-:W-:Y:S06]  /*0740*/  BRA `(.L_x_11) ;  /* 0x0000000000107947 */ /* 0x000fec0003800000 */
.L_x_10:
[----:B------:R-:W-:-:S04]  /*0750*/  LOP3.LUT R0, R0, 0x80000000, RZ, 0xc0, !PT ;  /* 0x8000000000007812 */ /* 0x000fc800078ec0ff */
[----:B------:R-:W-:Y:S01]  /*0760*/  LOP3.LUT R0, R0, 0x7f800000, RZ, 0xfc, !PT ;  /* 0x7f80000000007812 */ /* 0x000fe200078efcff */
[----:B------:R-:W-:Y:S06]  /*0770*/  BRA `(.L_x_11) ;  /* 0x0000000000047947 */ /* 0x000fec0003800000 */
.L_x_9:
[----:B------:R-:W-:-:S07]  /*0780*/  IMAD R0, R7, 0x800000, R0 ;  /* 0x0080000007007824 */ /* 0x000fce00078e0200 */
.L_x_11:
[----:B------:R-:W-:Y:S05]  /*0790*/  BSYNC.RECONVERGENT B2 ;  /* 0x0000000000027941 */ /* 0x000fea0003800200 */
.L_x_8:
[----:B------:R-:W-:Y:S05]  /*07a0*/  BRA `(.L_x_12) ;  /* 0x0000000000207947 */ /* 0x000fea0003800000 */
.L_x_7:
[----:B------:R-:W-:-:S04]  /*07b0*/  LOP3.LUT R0, R9, 0x80000000, R8, 0x48, !PT ;  /* 0x8000000009007812 */ /* 0x000fc800078e4808 */
[----:B------:R-:W-:Y:S01]  /*07c0*/  LOP3.LUT R0, R0, 0x7f800000, RZ, 0xfc, !PT ;  /* 0x7f80000000007812 */ /* 0x000fe200078efcff */
[----:B------:R-:W-:Y:S06]  /*07d0*/  BRA `(.L_x_12) ;  /* 0x0000000000147947 */ /* 0x000fec0003800000 */
.L_x_6:
[----:B------:R-:W-:Y:S01]  /*07e0*/  LOP3.LUT R0, R9, 0x80000000, R8, 0x48, !PT ;  /* 0x8000000009007812 */ /* 0x000fe200078e4808 */
[----:B------:R-:W-:Y:S06]  /*07f0*/  BRA `(.L_x_12) ;  /* 0x00000000000c7947 */ /* 0x000fec0003800000 */
.L_x_5:
[----:B------:R-:W0:Y:S01]  /*0800*/  MUFU.RSQ R0, -QNAN ;  /* 0xffc0000000007908 */ /* 0x000e220000001400 */
[----:B------:R-:W-:Y:S05]  /*0810*/  BRA `(.L_x_12) ;  /* 0x0000000000047947 */ /* 0x000fea0003800000 */
.L_x_4:
[----:B------:R-:W-:-:S07]  /*0820*/  FADD.FTZ R0, R0, R3 ;  /* 0x0000000300007221 */ /* 0x000fce0000010000 */
.L_x_12:
[----:B------:R-:W-:Y:S05]  /*0830*/  BSYNC.RECONVERGENT B1 ;  /* 0x0000000000017941 */ /* 0x000fea0003800200 */
.L_x_2:
[----:B------:R-:W-:-:S04]  /*0840*/  IMAD.MOV.U32 R3, RZ, RZ, 0x0 ;  /* 0x00000000ff037424 */ /* 0x000fc800078e00ff */
[----:B0-----:R-:W-:Y:S05]  /*0850*/  RET.REL.NODEC R2 `(_Z12k_vec_dividePfS_i) ;  /* 0xfffffff402e87950 */ /* 0x001fea0003c3ffff */
.L_x_13:
[----:B------:R-:W-:-:S00]  /*0860*/  BRA `(.L_x_13) ;  /* 0xfffffffc00fc7947 */ /* 0x000fc0000383ffff */
[----:B------:R-:W-:-:S00]  /*0870*/  NOP ;  /* 0x0000000000007918 */ /* 0x000fc00000000000 */
        /* <DEDUP_REMOVED lines=8> */
.L_x_14:


//--------------------- .nv.shared.reserved.0     --------------------------
	.section	.nv.shared.reserved.0,"aw",@nobits
	.weak		__nv_reservedSMEM_offset_0_alias
	.size		__nv_reservedSMEM_offset_0_alias, 0, 64
	.other		__nv_reservedSMEM_offset_0_alias,@"STO_CUDA_RESERVED_SHARED STV_DEFAULT"
__nv_reservedSMEM_offset_0_alias:
	.zero		0
	.zero		64


//--------------------- .nv.constant0._Z12k_vec_dividePfS_i --------------------------
	.section	.nv.constant0._Z12k_vec_dividePfS_i,"a",@progbits
	.sectionflags	@""
	.align	4
.nv.constant0._Z12k_vec_dividePfS_i:
	.zero		916


//--------------------- SYMBOLS --------------------------

	.type		.nv.reservedSmem.offset0,@object
	.size		.nv.reservedSmem.offset0,0x4
